//
// Generated by NVIDIA NVVM Compiler
//
// Compiler Build ID: CL-36424714
// Cuda compilation tools, release 13.0, V13.0.88
// Based on NVVM 20.0.0
//

.version 9.0
.target sm_100
.address_size 64

	// .globl	_Z20ssaaDownsampleKernelPK11PixelDevicePS_iiii

.visible .entry _Z20ssaaDownsampleKernelPK11PixelDevicePS_iiii(
	.param .u64 .ptr .align 1 _Z20ssaaDownsampleKernelPK11PixelDevicePS_iiii_param_0,
	.param .u64 .ptr .align 1 _Z20ssaaDownsampleKernelPK11PixelDevicePS_iiii_param_1,
	.param .u32 _Z20ssaaDownsampleKernelPK11PixelDevicePS_iiii_param_2,
	.param .u32 _Z20ssaaDownsampleKernelPK11PixelDevicePS_iiii_param_3,
	.param .u32 _Z20ssaaDownsampleKernelPK11PixelDevicePS_iiii_param_4,
	.param .u32 _Z20ssaaDownsampleKernelPK11PixelDevicePS_iiii_param_5
)
{
	.reg .pred 	%p<13>;
	.reg .b32 	%r<224>;
	.reg .b32 	%f<56>;
	.reg .b64 	%rd<15>;

	ld.param.u64 	%rd3, [_Z20ssaaDownsampleKernelPK11PixelDevicePS_iiii_param_0];
	ld.param.u64 	%rd2, [_Z20ssaaDownsampleKernelPK11PixelDevicePS_iiii_param_1];
	ld.param.u32 	%r64, [_Z20ssaaDownsampleKernelPK11PixelDevicePS_iiii_param_2];
	ld.param.u32 	%r67, [_Z20ssaaDownsampleKernelPK11PixelDevicePS_iiii_param_3];
	ld.param.u32 	%r65, [_Z20ssaaDownsampleKernelPK11PixelDevicePS_iiii_param_4];
	ld.param.u32 	%r66, [_Z20ssaaDownsampleKernelPK11PixelDevicePS_iiii_param_5];
	cvta.to.global.u64 	%rd1, %rd3;
	mov.u32 	%r69, %ctaid.x;
	mov.u32 	%r70, %ntid.x;
	mov.u32 	%r71, %tid.x;
	mad.lo.s32 	%r1, %r69, %r70, %r71;
	mov.u32 	%r72, %ctaid.y;
	mov.u32 	%r73, %ntid.y;
	mov.u32 	%r74, %tid.y;
	mad.lo.s32 	%r75, %r72, %r73, %r74;
	setp.ge.s32 	%p1, %r1, %r64;
	setp.ge.s32 	%p2, %r75, %r67;
	or.pred  	%p3, %p1, %p2;
	@%p3 bra 	$L__BB0_16;
	setp.lt.s32 	%p4, %r65, 1;
	mov.f32 	%f54, 0f3F800000;
	mov.b32 	%r218, 0;
	mov.u32 	%r219, %r218;
	mov.u32 	%r220, %r218;
	@%p4 bra 	$L__BB0_15;
	and.b32  	%r3, %r65, 7;
	and.b32  	%r4, %r65, 3;
	and.b32  	%r5, %r65, 2147483640;
	and.b32  	%r6, %r65, 1;
	neg.s32 	%r7, %r5;
	mul.lo.s32 	%r8, %r65, %r75;
	mul.lo.s32 	%r9, %r65, %r1;
	mov.f32 	%f54, 0f3F800000;
	mov.b32 	%r188, 0;
	mov.u32 	%r220, %r188;
	mov.u32 	%r219, %r188;
	mov.u32 	%r218, %r188;
$L__BB0_3:
	setp.lt.u32 	%p5, %r65, 8;
	add.s32 	%r80, %r188, %r8;
	mad.lo.s32 	%r14, %r80, %r66, %r9;
	mov.b32 	%r207, 0;
	@%p5 bra 	$L__BB0_6;
	mov.u32 	%r192, %r14;
	mov.u32 	%r193, %r7;
$L__BB0_5:
	.pragma "nounroll";
	mul.wide.s32 	%rd4, %r192, 8;
	add.s64 	%rd5, %rd1, %rd4;
	.pragma "used_bytes_mask 7";
	ld.global.u32 	%r81, [%rd5];
	ld.global.f32 	%f18, [%rd5+4];
	bfe.u32 	%r82, %r81, 0, 8;
	add.s32 	%r83, %r218, %r82;
	bfe.u32 	%r84, %r81, 8, 8;
	add.s32 	%r85, %r219, %r84;
	bfe.u32 	%r86, %r81, 16, 8;
	add.s32 	%r87, %r220, %r86;
	min.f32 	%f19, %f54, %f18;
	.pragma "used_bytes_mask 7";
	ld.global.u32 	%r88, [%rd5+8];
	ld.global.f32 	%f20, [%rd5+12];
	bfe.u32 	%r89, %r88, 0, 8;
	add.s32 	%r90, %r83, %r89;
	bfe.u32 	%r91, %r88, 8, 8;
	add.s32 	%r92, %r85, %r91;
	bfe.u32 	%r93, %r88, 16, 8;
	add.s32 	%r94, %r87, %r93;
	min.f32 	%f21, %f19, %f20;
	.pragma "used_bytes_mask 7";
	ld.global.u32 	%r95, [%rd5+16];
	ld.global.f32 	%f22, [%rd5+20];
	bfe.u32 	%r96, %r95, 0, 8;
	add.s32 	%r97, %r90, %r96;
	bfe.u32 	%r98, %r95, 8, 8;
	add.s32 	%r99, %r92, %r98;
	bfe.u32 	%r100, %r95, 16, 8;
	add.s32 	%r101, %r94, %r100;
	min.f32 	%f23, %f21, %f22;
	.pragma "used_bytes_mask 7";
	ld.global.u32 	%r102, [%rd5+24];
	ld.global.f32 	%f24, [%rd5+28];
	bfe.u32 	%r103, %r102, 0, 8;
	add.s32 	%r104, %r97, %r103;
	bfe.u32 	%r105, %r102, 8, 8;
	add.s32 	%r106, %r99, %r105;
	bfe.u32 	%r107, %r102, 16, 8;
	add.s32 	%r108, %r101, %r107;
	min.f32 	%f25, %f23, %f24;
	.pragma "used_bytes_mask 7";
	ld.global.u32 	%r109, [%rd5+32];
	ld.global.f32 	%f26, [%rd5+36];
	bfe.u32 	%r110, %r109, 0, 8;
	add.s32 	%r111, %r104, %r110;
	bfe.u32 	%r112, %r109, 8, 8;
	add.s32 	%r113, %r106, %r112;
	bfe.u32 	%r114, %r109, 16, 8;
	add.s32 	%r115, %r108, %r114;
	min.f32 	%f27, %f25, %f26;
	.pragma "used_bytes_mask 7";
	ld.global.u32 	%r116, [%rd5+40];
	ld.global.f32 	%f28, [%rd5+44];
	bfe.u32 	%r117, %r116, 0, 8;
	add.s32 	%r118, %r111, %r117;
	bfe.u32 	%r119, %r116, 8, 8;
	add.s32 	%r120, %r113, %r119;
	bfe.u32 	%r121, %r116, 16, 8;
	add.s32 	%r122, %r115, %r121;
	min.f32 	%f29, %f27, %f28;
	.pragma "used_bytes_mask 7";
	ld.global.u32 	%r123, [%rd5+48];
	ld.global.f32 	%f30, [%rd5+52];
	bfe.u32 	%r124, %r123, 0, 8;
	add.s32 	%r125, %r118, %r124;
	bfe.u32 	%r126, %r123, 8, 8;
	add.s32 	%r127, %r120, %r126;
	bfe.u32 	%r128, %r123, 16, 8;
	add.s32 	%r129, %r122, %r128;
	min.f32 	%f31, %f29, %f30;
	.pragma "used_bytes_mask 7";
	ld.global.u32 	%r130, [%rd5+56];
	ld.global.f32 	%f32, [%rd5+60];
	bfe.u32 	%r131, %r130, 0, 8;
	add.s32 	%r218, %r125, %r131;
	bfe.u32 	%r132, %r130, 8, 8;
	add.s32 	%r219, %r127, %r132;
	bfe.u32 	%r133, %r130, 16, 8;
	add.s32 	%r220, %r129, %r133;
	min.f32 	%f54, %f31, %f32;
	add.s32 	%r193, %r193, 8;
	add.s32 	%r192, %r192, 8;
	setp.ne.s32 	%p6, %r193, 0;
	mov.u32 	%r207, %r5;
	@%p6 bra 	$L__BB0_5;
$L__BB0_6:
	setp.eq.s32 	%p7, %r3, 0;
	@%p7 bra 	$L__BB0_14;
	add.s32 	%r135, %r3, -1;
	setp.lt.u32 	%p8, %r135, 3;
	@%p8 bra 	$L__BB0_9;
	add.s32 	%r136, %r14, %r207;
	mul.wide.s32 	%rd6, %r136, 8;
	add.s64 	%rd7, %rd1, %rd6;
	.pragma "used_bytes_mask 7";
	ld.global.u32 	%r137, [%rd7];
	ld.global.f32 	%f34, [%rd7+4];
	bfe.u32 	%r138, %r137, 0, 8;
	add.s32 	%r139, %r218, %r138;
	bfe.u32 	%r140, %r137, 8, 8;
	add.s32 	%r141, %r219, %r140;
	bfe.u32 	%r142, %r137, 16, 8;
	add.s32 	%r143, %r220, %r142;
	min.f32 	%f35, %f54, %f34;
	.pragma "used_bytes_mask 7";
	ld.global.u32 	%r144, [%rd7+8];
	ld.global.f32 	%f36, [%rd7+12];
	bfe.u32 	%r145, %r144, 0, 8;
	add.s32 	%r146, %r139, %r145;
	bfe.u32 	%r147, %r144, 8, 8;
	add.s32 	%r148, %r141, %r147;
	bfe.u32 	%r149, %r144, 16, 8;
	add.s32 	%r150, %r143, %r149;
	min.f32 	%f37, %f35, %f36;
	.pragma "used_bytes_mask 7";
	ld.global.u32 	%r151, [%rd7+16];
	ld.global.f32 	%f38, [%rd7+20];
	bfe.u32 	%r152, %r151, 0, 8;
	add.s32 	%r153, %r146, %r152;
	bfe.u32 	%r154, %r151, 8, 8;
	add.s32 	%r155, %r148, %r154;
	bfe.u32 	%r156, %r151, 16, 8;
	add.s32 	%r157, %r150, %r156;
	min.f32 	%f39, %f37, %f38;
	.pragma "used_bytes_mask 7";
	ld.global.u32 	%r158, [%rd7+24];
	ld.global.f32 	%f40, [%rd7+28];
	bfe.u32 	%r159, %r158, 0, 8;
	add.s32 	%r218, %r153, %r159;
	bfe.u32 	%r160, %r158, 8, 8;
	add.s32 	%r219, %r155, %r160;
	bfe.u32 	%r161, %r158, 16, 8;
	add.s32 	%r220, %r157, %r161;
	min.f32 	%f54, %f39, %f40;
	add.s32 	%r207, %r207, 4;
$L__BB0_9:
	setp.eq.s32 	%p9, %r4, 0;
	@%p9 bra 	$L__BB0_14;
	setp.eq.s32 	%p10, %r4, 1;
	@%p10 bra 	$L__BB0_12;
	add.s32 	%r163, %r14, %r207;
	mul.wide.s32 	%rd8, %r163, 8;
	add.s64 	%rd9, %rd1, %rd8;
	.pragma "used_bytes_mask 7";
	ld.global.u32 	%r164, [%rd9];
	ld.global.f32 	%f42, [%rd9+4];
	bfe.u32 	%r165, %r164, 0, 8;
	add.s32 	%r166, %r218, %r165;
	bfe.u32 	%r167, %r164, 8, 8;
	add.s32 	%r168, %r219, %r167;
	bfe.u32 	%r169, %r164, 16, 8;
	add.s32 	%r170, %r220, %r169;
	min.f32 	%f43, %f54, %f42;
	.pragma "used_bytes_mask 7";
	ld.global.u32 	%r171, [%rd9+8];
	ld.global.f32 	%f44, [%rd9+12];
	bfe.u32 	%r172, %r171, 0, 8;
	add.s32 	%r218, %r166, %r172;
	bfe.u32 	%r173, %r171, 8, 8;
	add.s32 	%r219, %r168, %r173;
	bfe.u32 	%r174, %r171, 16, 8;
	add.s32 	%r220, %r170, %r174;
	min.f32 	%f54, %f43, %f44;
	add.s32 	%r207, %r207, 2;
$L__BB0_12:
	setp.eq.s32 	%p11, %r6, 0;
	@%p11 bra 	$L__BB0_14;
	add.s32 	%r175, %r14, %r207;
	mul.wide.s32 	%rd10, %r175, 8;
	add.s64 	%rd11, %rd1, %rd10;
	.pragma "used_bytes_mask 7";
	ld.global.u32 	%r176, [%rd11];
	ld.global.f32 	%f45, [%rd11+4];
	bfe.u32 	%r177, %r176, 0, 8;
	add.s32 	%r218, %r218, %r177;
	bfe.u32 	%r178, %r176, 8, 8;
	add.s32 	%r219, %r219, %r178;
	bfe.u32 	%r179, %r176, 16, 8;
	add.s32 	%r220, %r220, %r179;
	min.f32 	%f54, %f54, %f45;
$L__BB0_14:
	add.s32 	%r188, %r188, 1;
	setp.ne.s32 	%p12, %r188, %r65;
	@%p12 bra 	$L__BB0_3;
$L__BB0_15:
	mul.lo.s32 	%r180, %r65, %r65;
	div.s32 	%r181, %r218, %r180;
	div.s32 	%r182, %r219, %r180;
	div.s32 	%r183, %r220, %r180;
	mad.lo.s32 	%r184, %r64, %r75, %r1;
	cvta.to.global.u64 	%rd12, %rd2;
	mul.wide.s32 	%rd13, %r184, 8;
	add.s64 	%rd14, %rd12, %rd13;
	prmt.b32 	%r185, %r181, %r182, 0x3340U;
	prmt.b32 	%r186, %r183, 65535, 0x3340U;
	prmt.b32 	%r187, %r185, %r186, 0x5410U;
	st.global.u32 	[%rd14], %r187;
	st.global.f32 	[%rd14+4], %f54;
$L__BB0_16:
	ret;

}


// ===== COMPILED SASS (sm_100) =====

	.target	sm_100

	.elftype	@"ET_EXEC"


//--------------------- .note.nv.tkinfo           --------------------------
	.section	.note.nv.tkinfo,"",@"SHT_NOTE"
	.sectionflags	@"SHF_NOTE_NV_TKINFO"
	.tkinfo
        /*0018*/ 	.word	0x00000002
        /*0030*/ 	.string	""
        /*0030*/ 	.string	"ptxas"
        /*0030*/ 	.string	"Cuda compilation tools, release 13.0, V13.0.88"
        /*0030*/ 	.string	"Build cuda_13.0.r13.0/compiler.36424714_0"
        /*0030*/ 	.string	"-arch sm_100 -m 64 "



//--------------------- .note.nv.cuinfo           --------------------------
	.section	.note.nv.cuinfo,"",@"SHT_NOTE"
	.sectionflags	@"SHF_NOTE_NV_CUINFO"
        /*0018*/ 	.short	0x0002
        /*001a*/ 	.short	0x0064
        /*001c*/ 	.short	0x0082
	.zero		2


//--------------------- .nv.info                  --------------------------
	.section	.nv.info,"",@"SHT_CUDA_INFO"
	.align	4


	//----- nvinfo : EIATTR_REGCOUNT
	.align		4
        /*0000*/ 	.byte	0x04, 0x2f
        /*0002*/ 	.short	(.L_1 - .L_0)
	.align		4
.L_0:
        /*0004*/ 	.word	index@(_Z20ssaaDownsampleKernelPK11PixelDevicePS_iiii)
        /*0008*/ 	.word	0x0000001f


	//----- nvinfo : EIATTR_FRAME_SIZE
	.align		4
.L_1:
        /*000c*/ 	.byte	0x04, 0x11
        /*000e*/ 	.short	(.L_3 - .L_2)
	.align		4
.L_2:
        /*0010*/ 	.word	index@(_Z20ssaaDownsampleKernelPK11PixelDevicePS_iiii)
        /*0014*/ 	.word	0x00000000


	//----- nvinfo : EIATTR_MIN_STACK_SIZE
	.align		4
.L_3:
        /*0018*/ 	.byte	0x04, 0x12
        /*001a*/ 	.short	(.L_5 - .L_4)
	.align		4
.L_4:
        /*001c*/ 	.word	index@(_Z20ssaaDownsampleKernelPK11PixelDevicePS_iiii)
        /*0020*/ 	.word	0x00000000
.L_5:


//--------------------- .nv.compat                --------------------------
	.section	.nv.compat,"",@"SHT_CUDA_COMPAT_INFO"
	.align	4
        /*0000*/ 	.byte	0x02, 0x09, 0x00, 0x00, 0x02, 0x02, 0x01, 0x00, 0x02, 0x05, 0x05, 0x00, 0x03, 0x07, 0x01, 0x01
        /*0010*/ 	.byte	0x02, 0x03, 0x00, 0x00, 0x02, 0x06, 0x01, 0x00, 0x04, 0x0b, 0x08, 0x00, 0x09, 0x00, 0x00, 0x00
        /*0020*/ 	.byte	0x00, 0x00, 0x00, 0x00


//--------------------- .nv.info._Z20ssaaDownsampleKernelPK11PixelDevicePS_iiii --------------------------
	.section	.nv.info._Z20ssaaDownsampleKernelPK11PixelDevicePS_iiii,"",@"SHT_CUDA_INFO"
	.sectionflags	@""
	.align	4


	//----- nvinfo : EIATTR_CUDA_API_VERSION
	.align		4
        /*0000*/ 	.byte	0x04, 0x37
        /*0002*/ 	.short	(.L_7 - .L_6)
.L_6:
        /*0004*/ 	.word	0x00000082


	//----- nvinfo : EIATTR_KPARAM_INFO
	.align		4
.L_7:
        /*0008*/ 	.byte	0x04, 0x17
        /*000a*/ 	.short	(.L_9 - .L_8)
.L_8:
        /*000c*/ 	.word	0x00000000
        /*0010*/ 	.short	0x0005
        /*0012*/ 	.short	0x001c
        /*0014*/ 	.byte	0x00, 0xf0, 0x11, 0x00


	//----- nvinfo : EIATTR_KPARAM_INFO
	.align		4
.L_9:
        /*0018*/ 	.byte	0x04, 0x17
        /*001a*/ 	.short	(.L_11 - .L_10)
.L_10:
        /*001c*/ 	.word	0x00000000
        /*0020*/ 	.short	0x0004
        /*0022*/ 	.short	0x0018
        /*0024*/ 	.byte	0x00, 0xf0, 0x11, 0x00


	//----- nvinfo : EIATTR_KPARAM_INFO
	.align		4
.L_11:
        /*0028*/ 	.byte	0x04, 0x17
        /*002a*/ 	.short	(.L_13 - .L_12)
.L_12:
        /*002c*/ 	.word	0x00000000
        /*0030*/ 	.short	0x0003
        /*0032*/ 	.short	0x0014
        /*0034*/ 	.byte	0x00, 0xf0, 0x11, 0x00


	//----- nvinfo : EIATTR_KPARAM_INFO
	.align		4
.L_13:
        /*0038*/ 	.byte	0x04, 0x17
        /*003a*/ 	.short	(.L_15 - .L_14)
.L_14:
        /*003c*/ 	.word	0x00000000
        /*0040*/ 	.short	0x0002
        /*0042*/ 	.short	0x0010
        /*0044*/ 	.byte	0x00, 0xf0, 0x11, 0x00


	//----- nvinfo : EIATTR_KPARAM_INFO
	.align		4
.L_15:
        /*0048*/ 	.byte	0x04, 0x17
        /*004a*/ 	.short	(.L_17 - .L_16)
.L_16:
        /*004c*/ 	.word	0x00000000
        /*0050*/ 	.short	0x0001
        /*0052*/ 	.short	0x0008
        /*0054*/ 	.byte	0x00, 0xf5, 0x21, 0x00


	//----- nvinfo : EIATTR_KPARAM_INFO
	.align		4
.L_17:
        /*0058*/ 	.byte	0x04, 0x17
        /*005a*/ 	.short	(.L_19 - .L_18)
.L_18:
        /*005c*/ 	.word	0x00000000
        /*0060*/ 	.short	0x0000
        /*0062*/ 	.short	0x0000
        /*0064*/ 	.byte	0x00, 0xf5, 0x21, 0x00


	//----- nvinfo : EIATTR_SPARSE_MMA_MASK
	.align		4
.L_19:
        /*0068*/ 	.byte	0x03, 0x50
        /*006a*/ 	.short	0x0000


	//----- nvinfo : EIATTR_MAXREG_COUNT
	.align		4
        /*006c*/ 	.byte	0x03, 0x1b
        /*006e*/ 	.short	0x00ff


	//----- nvinfo : EIATTR_MERCURY_ISA_VERSION
	.align		4
        /*0070*/ 	.byte	0x03, 0x5f
        /*0072*/ 	.short	0x0101


	//----- nvinfo : EIATTR_UNUSED_LOAD_BYTE_OFFSET
	.align		4
        /*0074*/ 	.byte	0x04, 0x44
        /*0076*/ 	.short	(.L_21 - .L_20)


	//   ....[0]....
.L_20:
        /*0078*/ 	.word	0x000002c0
        /*007c*/ 	.word	0x00000007


	//   ....[1]....
        /*0080*/ 	.word	0x000002d0
        /*0084*/ 	.word	0x00000007


	//   ....[2]....
        /*0088*/ 	.word	0x000002e0
        /*008c*/ 	.word	0x00000007


	//   ....[3]....
        /*0090*/ 	.word	0x000002f0
        /*0094*/ 	.word	0x00000007


	//   ....[4]....
        /*0098*/ 	.word	0x00000430
        /*009c*/ 	.word	0x00000007


	//   ....[5]....
        /*00a0*/ 	.word	0x00000440
        /*00a4*/ 	.word	0x00000007


	//   ....[6]....
        /*00a8*/ 	.word	0x000004a0
        /*00ac*/ 	.word	0x00000007


	//   ....[7]....
        /*00b0*/ 	.word	0x000004c0
        /*00b4*/ 	.word	0x00000007


	//   ....[8]....
        /*00b8*/ 	.word	0x00000720
        /*00bc*/ 	.word	0x00000007


	//   ....[9]....
        /*00c0*/ 	.word	0x00000730
        /*00c4*/ 	.word	0x00000007


	//   ....[10]....
        /*00c8*/ 	.word	0x00000740
        /*00cc*/ 	.word	0x00000007


	//   ....[11]....
        /*00d0*/ 	.word	0x00000750
        /*00d4*/ 	.word	0x00000007


	//   ....[12]....
        /*00d8*/ 	.word	0x00000980
        /*00dc*/ 	.word	0x00000007


	//   ....[13]....
        /*00e0*/ 	.word	0x000009a0
        /*00e4*/ 	.word	0x00000007


	//   ....[14]....
        /*00e8*/ 	.word	0x000009b0
        /*00ec*/ 	.word	0x00000007


	//----- nvinfo : EIATTR_VRC_CTA_INIT_COUNT
	.align		4
.L_21:
        /*00f0*/ 	.byte	0x02, 0x4a
	.zero		1
	.zero		1


	//----- nvinfo : EIATTR_EXIT_INSTR_OFFSETS
	.align		4
        /*00f4*/ 	.byte	0x04, 0x1c
        /*00f6*/ 	.short	(.L_23 - .L_22)


	//   ....[0]....
.L_22:
        /*00f8*/ 	.word	0x000000c0


	//   ....[1]....
        /*00fc*/ 	.word	0x00000ee0


	//----- nvinfo : EIATTR_CBANK_PARAM_SIZE
	.align		4
.L_23:
        /*0100*/ 	.byte	0x03, 0x19
        /*0102*/ 	.short	0x0020


	//----- nvinfo : EIATTR_PARAM_CBANK
	.align		4
        /*0104*/ 	.byte	0x04, 0x0a
        /*0106*/ 	.short	(.L_25 - .L_24)
	.align		4
.L_24:
        /*0108*/ 	.word	index@(.nv.constant0._Z20ssaaDownsampleKernelPK11PixelDevicePS_iiii)
        /*010c*/ 	.short	0x0380
        /*010e*/ 	.short	0x0020


	//----- nvinfo : EIATTR_SW_WAR
	.align		4
.L_25:
        /*0110*/ 	.byte	0x04, 0x36
        /*0112*/ 	.short	(.L_27 - .L_26)
.L_26:
        /*0114*/ 	.word	0x00000008
.L_27:


//--------------------- .nv.callgraph             --------------------------
	.section	.nv.callgraph,"",@"SHT_CUDA_CALLGRAPH"
	.align	4
	.sectionentsize	8
	.align		4
        /*0000*/ 	.word	0x00000000
	.align		4
        /*0004*/ 	.word	0xffffffff
	.align		4
        /*0008*/ 	.word	0x00000000
	.align		4
        /*000c*/ 	.word	0xfffffffe
	.align		4
        /*0010*/ 	.word	0x00000000
	.align		4
        /*0014*/ 	.word	0xfffffffd
	.align		4
        /*0018*/ 	.word	0x00000000
	.align		4
        /*001c*/ 	.word	0xfffffffc


//--------------------- .text._Z20ssaaDownsampleKernelPK11PixelDevicePS_iiii --------------------------
	.section	.text._Z20ssaaDownsampleKernelPK11PixelDevicePS_iiii,"ax",@progbits
	.align	128
        .global         _Z20ssaaDownsampleKernelPK11PixelDevicePS_iiii
        .type           _Z20ssaaDownsampleKernelPK11PixelDevicePS_iiii,@function
        .size           _Z20ssaaDownsampleKernelPK11PixelDevicePS_iiii,(.L_x_7 - _Z20ssaaDownsampleKernelPK11PixelDevicePS_iiii)
        .other          _Z20ssaaDownsampleKernelPK11PixelDevicePS_iiii,@"STO_CUDA_ENTRY STV_DEFAULT"
_Z20ssaaDownsampleKernelPK11PixelDevicePS_iiii:
.text._Z20ssaaDownsampleKernelPK11PixelDevicePS_iiii:
[----:B------:R-:W-:Y:S01]  /*0000*/  LDC R1, c[0x0][0x37c] ;  /* 0x0000df00ff017b82 */ /* 0x000fe20000000800 */
[----:B------:R-:W0:Y:S07]  /*0010*/  S2R R2, SR_TID.Y ;  /* 0x0000000000027919 */ /* 0x000e2e0000002200 */
[----:B------:R-:W1:Y:S01]  /*0020*/  LDC R0, c[0x0][0x360] ;  /* 0x0000d800ff007b82 */ /* 0x000e620000000800 */
[----:B------:R-:W2:Y:S01]  /*0030*/  LDCU.64 UR6, c[0x0][0x390] ;  /* 0x00007200ff0677ac */ /* 0x000ea20008000a00 */
[----:B------:R-:W1:Y:S06]  /*0040*/  S2R R3, SR_TID.X ;  /* 0x0000000000037919 */ /* 0x000e6c0000002100 */
[----:B------:R-:W0:Y:S08]  /*0050*/  S2UR UR5, SR_CTAID.Y ;  /* 0x00000000000579c3 */ /* 0x000e300000002600 */
[----:B------:R-:W0:Y:S08]  /*0060*/  LDC R9, c[0x0][0x364] ;  /* 0x0000d900ff097b82 */ /* 0x000e300000000800 */
[----:B------:R-:W1:Y:S01]  /*0070*/  S2UR UR4, SR_CTAID.X ;  /* 0x00000000000479c3 */ /* 0x000e620000002500 */
[----:B0-----:R-:W-:-:S05]  /*0080*/  IMAD R9, R9, UR5, R2 ;  /* 0x0000000509097c24 */ /* 0x001fca000f8e0202 */
[----:B--2---:R-:W-:Y:S01]  /*0090*/  ISETP.GE.AND P0, PT, R9, UR7, PT ;  /* 0x0000000709007c0c */ /* 0x004fe2000bf06270 */
[----:B-1----:R-:W-:-:S05]  /*00a0*/  IMAD R0, R0, UR4, R3 ;  /* 0x0000000400007c24 */ /* 0x002fca000f8e0203 */
[----:B------:R-:W-:-:S13]  /*00b0*/  ISETP.GE.OR P0, PT, R0, UR6, P0 ;  /* 0x0000000600007c0c */ /* 0x000fda0008706670 */
[----:B------:R-:W-:Y:S05]  /*00c0*/  @P0 EXIT ;  /* 0x000000000000094d */ /* 0x000fea0003800000 */
[----:B------:R-:W0:Y:S01]  /*00d0*/  LDCU UR4, c[0x0][0x398] ;  /* 0x00007300ff0477ac */ /* 0x000e220008000800 */
[----:B------:R-:W-:Y:S02]  /*00e0*/  IMAD.MOV.U32 R10, RZ, RZ, 0x3f800000 ;  /* 0x3f800000ff0a7424 */ /* 0x000fe400078e00ff */
[----:B------:R-:W-:Y:S01]  /*00f0*/  IMAD.MOV.U32 R11, RZ, RZ, RZ ;  /* 0x000000ffff0b7224 */ /* 0x000fe200078e00ff */
[----:B------:R-:W1:Y:S01]  /*0100*/  LDCU.64 UR6, c[0x0][0x358] ;  /* 0x00006b00ff0677ac */ /* 0x000e620008000a00 */
[----:B------:R-:W-:Y:S02]  /*0110*/  IMAD.MOV.U32 R8, RZ, RZ, RZ ;  /* 0x000000ffff087224 */ /* 0x000fe400078e00ff */
[----:B------:R-:W-:Y:S02]  /*0120*/  IMAD.MOV.U32 R15, RZ, RZ, RZ ;  /* 0x000000ffff0f7224 */ /* 0x000fe400078e00ff */
[----:B0-----:R-:W-:-:S05]  /*0130*/  IMAD.U32 R2, RZ, RZ, UR4 ;  /* 0x00000004ff027e24 */ /* 0x001fca000f8e00ff */
[----:B------:R-:W-:-:S13]  /*0140*/  ISETP.GE.AND P0, PT, R2, 0x1, PT ;  /* 0x000000010200780c */ /* 0x000fda0003f06270 */
[----:B-1----:R-:W-:Y:S05]  /*0150*/  @!P0 BRA `(.L_x_0) ;  /* 0x00000008006c8947 */ /* 0x002fea0003800000 */
[----:B------:R-:W-:Y:S01]  /*0160*/  LOP3.LUT R12, R2, 0x7ffffff8, RZ, 0xc0, !PT ;  /* 0x7ffffff8020c7812 */ /* 0x000fe200078ec0ff */
[----:B------:R-:W-:Y:S01]  /*0170*/  IMAD R14, R0, R2, RZ ;  /* 0x00000002000e7224 */ /* 0x000fe200078e02ff */
[C---:B------:R-:W-:Y:S01]  /*0180*/  LOP3.LUT R16, R2.reuse, 0x7, RZ, 0xc0, !PT ;  /* 0x0000000702107812 */ /* 0x040fe200078ec0ff */
[----:B------:R-:W-:Y:S01]  /*0190*/  IMAD.MOV.U32 R10, RZ, RZ, 0x3f800000 ;  /* 0x3f800000ff0a7424 */ /* 0x000fe200078e00ff */
[----:B------:R-:W-:Y:S01]  /*01a0*/  LOP3.LUT R17, R2, 0x3, RZ, 0xc0, !PT ;  /* 0x0000000302117812 */ /* 0x000fe200078ec0ff */
[----:B------:R-:W-:Y:S01]  /*01b0*/  IMAD.MOV.U32 R15, RZ, RZ, RZ ;  /* 0x000000ffff0f7224 */ /* 0x000fe200078e00ff */
[----:B------:R-:W-:Y:S01]  /*01c0*/  UMOV UR4, URZ ;  /* 0x000000ff00047c82 */ /* 0x000fe20008000000 */
[----:B------:R-:W-:Y:S02]  /*01d0*/  IMAD.MOV.U32 R8, RZ, RZ, RZ ;  /* 0x000000ffff087224 */ /* 0x000fe400078e00ff */
[----:B------:R-:W-:Y:S02]  /*01e0*/  IMAD.MOV.U32 R11, RZ, RZ, RZ ;  /* 0x000000ffff0b7224 */ /* 0x000fe400078e00ff */
[----:B------:R-:W-:-:S07]  /*01f0*/  IMAD.MOV R13, RZ, RZ, -R12 ;  /* 0x000000ffff0d7224 */ /* 0x000fce00078e0a0c */
.L_x_5:
[----:B------:R-:W0:Y:S01]  /*0200*/  LDC.64 R2, c[0x0][0x398] ;  /* 0x0000e600ff027b82 */ /* 0x000e220000000a00 */
[----:B------:R-:W-:Y:S01]  /*0210*/  IMAD.MOV.U32 R18, RZ, RZ, RZ ;  /* 0x000000ffff127224 */ /* 0x000fe200078e00ff */
[----:B0-----:R-:W-:Y:S01]  /*0220*/  ISETP.GE.U32.AND P1, PT, R2, 0x8, PT ;  /* 0x000000080200780c */ /* 0x001fe20003f26070 */
[----:B------:R-:W-:Y:S01]  /*0230*/  IMAD R4, R9, R2, UR4 ;  /* 0x0000000409047e24 */ /* 0x000fe2000f8e0202 */
[----:B------:R-:W-:-:S03]  /*0240*/  UIADD3 UR4, UPT, UPT, UR4, 0x1, URZ ;  /* 0x0000000104047890 */ /* 0x000fc6000fffe0ff */
[----:B------:R-:W-:-:S03]  /*0250*/  IMAD R3, R4, R3, R14 ;  /* 0x0000000304037224 */ /* 0x000fc600078e020e */
[----:B------:R-:W-:-:S05]  /*0260*/  ISETP.NE.AND P0, PT, R2, UR4, PT ;  /* 0x0000000402007c0c */ /* 0x000fca000bf05270 */
[----:B------:R-:W-:Y:S08]  /*0270*/  @!P1 BRA `(.L_x_1) ;  /* 0x0000000400049947 */ /* 0x000ff00003800000 */
[----:B------:R-:W-:Y:S02]  /*0280*/  IMAD.MOV.U32 R7, RZ, RZ, R3 ;  /* 0x000000ffff077224 */ /* 0x000fe400078e0003 */
[----:B------:R-:W-:-:S07]  /*0290*/  IMAD.MOV.U32 R6, RZ, RZ, R13 ;  /* 0x000000ffff067224 */ /* 0x000fce00078e000d */
.L_x_2:
[----:B------:R-:W0:Y:S02]  /*02a0*/  LDC.64 R4, c[0x0][0x380] ;  /* 0x0000e000ff047b82 */ /* 0x000e240000000a00 */
[----:B0-----:R-:W-:-:S05]  /*02b0*/  IMAD.WIDE R4, R7, 0x8, R4 ;  /* 0x0000000807047825 */ /* 0x001fca00078e0204 */
[----:B------:R-:W2:Y:S04]  /*02c0*/  LDG.E R18, desc[UR6][R4.64] ;  /* 0x0000000604127981 */ /* 0x000ea8000c1e1900 */
[----:B------:R-:W3:Y:S04]  /*02d0*/  LDG.E R25, desc[UR6][R4.64+0x8] ;  /* 0x0000080604197981 */ /* 0x000ee8000c1e1900 */
[----:B------:R-:W4:Y:S04]  /*02e0*/  LDG.E R23, desc[UR6][R4.64+0x10] ;  /* 0x0000100604177981 */ /* 0x000f28000c1e1900 */
[----:B------:R-:W5:Y:S04]  /*02f0*/  LDG.E R24, desc[UR6][R4.64+0x18] ;  /* 0x0000180604187981 */ /* 0x000f68000c1e1900 */
[----:B------:R-:W5:Y:S04]  /*0300*/  LDG.E R21, desc[UR6][R4.64+0x4] ;  /* 0x0000040604157981 */ /* 0x000f68000c1e1900 */
[----:B------:R-:W5:Y:S01]  /*0310*/  LDG.E R22, desc[UR6][R4.64+0xc] ;  /* 0x00000c0604167981 */ /* 0x000f62000c1e1900 */
[----:B--2---:R-:W-:-:S02]  /*0320*/  PRMT R20, R18, 0x7770, RZ ;  /* 0x0000777012147816 */ /* 0x004fc400000000ff */
[----:B---3--:R-:W-:-:S04]  /*0330*/  PRMT R19, R25, 0x7770, RZ ;  /* 0x0000777019137816 */ /* 0x008fc800000000ff */
[----:B------:R-:W-:Y:S02]  /*0340*/  IADD3 R11, PT, PT, R19, R11, R20 ;  /* 0x0000000b130b7210 */ /* 0x000fe40007ffe014 */
[C---:B------:R-:W-:Y:S02]  /*0350*/  PRMT R19, R18.reuse, 0x7771, RZ ;  /* 0x0000777112137816 */ /* 0x040fe400000000ff */
[C---:B------:R-:W-:Y:S02]  /*0360*/  PRMT R20, R25.reuse, 0x7771, RZ ;  /* 0x0000777119147816 */ /* 0x040fe400000000ff */
[----:B------:R-:W-:Y:S02]  /*0370*/  PRMT R18, R18, 0x7772, RZ ;  /* 0x0000777212127816 */ /* 0x000fe400000000ff */
[----:B------:R-:W-:Y:S02]  /*0380*/  PRMT R25, R25, 0x7772, RZ ;  /* 0x0000777219197816 */ /* 0x000fe400000000ff */
[----:B------:R-:W-:-:S02]  /*0390*/  IADD3 R19, PT, PT, R20, R8, R19 ;  /* 0x0000000814137210 */ /* 0x000fc40007ffe013 */
[----:B------:R-:W-:Y:S02]  /*03a0*/  IADD3 R25, PT, PT, R25, R15, R18 ;  /* 0x0000000f19197210 */ /* 0x000fe40007ffe012 */
[C---:B----4-:R-:W-:Y:S02]  /*03b0*/  PRMT R8, R23.reuse, 0x7770, RZ ;  /* 0x0000777017087816 */ /* 0x050fe400000000ff */
[----:B------:R-:W-:Y:S02]  /*03c0*/  PRMT R18, R23, 0x7771, RZ ;  /* 0x0000777117127816 */ /* 0x000fe400000000ff */
[C---:B-----5:R-:W-:Y:S02]  /*03d0*/  PRMT R15, R24.reuse, 0x7770, RZ ;  /* 0x00007770180f7816 */ /* 0x060fe400000000ff */
[----:B------:R-:W-:Y:S02]  /*03e0*/  PRMT R20, R24, 0x7771, RZ ;  /* 0x0000777118147816 */ /* 0x000fe400000000ff */
[----:B------:R-:W-:-:S02]  /*03f0*/  IADD3 R8, PT, PT, R15, R11, R8 ;  /* 0x0000000b0f087210 */ /* 0x000fc40007ffe008 */
[----:B------:R-:W-:Y:S01]  /*0400*/  IADD3 R11, PT, PT, R20, R19, R18 ;  /* 0x00000013140b7210 */ /* 0x000fe20007ffe012 */
[----:B------:R-:W2:Y:S04]  /*0410*/  LDG.E R15, desc[UR6][R4.64+0x14] ;  /* 0x00001406040f7981 */ /* 0x000ea8000c1e1900 */
[----:B------:R-:W2:Y:S04]  /*0420*/  LDG.E R18, desc[UR6][R4.64+0x1c] ;  /* 0x00001c0604127981 */ /* 0x000ea8000c1e1900 */
[----:B------:R-:W3:Y:S04]  /*0430*/  LDG.E R19, desc[UR6][R4.64+0x20] ;  /* 0x0000200604137981 */ /* 0x000ee8000c1e1900 */
[----:B------:R-:W4:Y:S01]  /*0440*/  LDG.E R20, desc[UR6][R4.64+0x28] ;  /* 0x0000280604147981 */ /* 0x000f22000c1e1900 */
[----:B------:R-:W-:-:S02]  /*0450*/  PRMT R26, R23, 0x7772, RZ ;  /* 0x00007772171a7816 */ /* 0x000fc400000000ff */
[----:B------:R-:W-:Y:S01]  /*0460*/  PRMT R24, R24, 0x7772, RZ ;  /* 0x0000777218187816 */ /* 0x000fe200000000ff */
[----:B------:R-:W5:Y:S01]  /*0470*/  LDG.E R23, desc[UR6][R4.64+0x2c] ;  /* 0x00002c0604177981 */ /* 0x000f62000c1e1900 */
[----:B------:R-:W-:Y:S02]  /*0480*/  FMNMX3 R27, R10, R21, R22, PT ;  /* 0x000000150a1b7276 */ /* 0x000fe40003800016 */
[----:B------:R-:W-:Y:S01]  /*0490*/  IADD3 R25, PT, PT, R24, R25, R26 ;  /* 0x0000001918197210 */ /* 0x000fe20007ffe01a */
[----:B------:R-:W5:Y:S04]  /*04a0*/  LDG.E R22, desc[UR6][R4.64+0x30] ;  /* 0x0000300604167981 */ /* 0x000f68000c1e1900 */
[----:B------:R-:W5:Y:S04]  /*04b0*/  LDG.E R24, desc[UR6][R4.64+0x24] ;  /* 0x0000240604187981 */ /* 0x000f68000c1e1900 */
[----:B------:R-:W5:Y:S04]  /*04c0*/  LDG.E R26, desc[UR6][R4.64+0x38] ;  /* 0x00003806041a7981 */ /* 0x000f68000c1e1900 */
[----:B------:R-:W5:Y:S04]  /*04d0*/  LDG.E R10, desc[UR6][R4.64+0x34] ;  /* 0x00003406040a7981 */ /* 0x000f68000c1e1900 */
[----:B------:R0:W5:Y:S01]  /*04e0*/  LDG.E R21, desc[UR6][R4.64+0x3c] ;  /* 0x00003c0604157981 */ /* 0x000162000c1e1900 */
[----:B------:R-:W-:-:S05]  /*04f0*/  VIADD R6, R6, 0x8 ;  /* 0x0000000806067836 */ /* 0x000fca0000000000 */
[----:B------:R-:W-:Y:S01]  /*0500*/  ISETP.NE.AND P1, PT, R6, RZ, PT ;  /* 0x000000ff0600720c */ /* 0x000fe20003f25270 */
[----:B------:R-:W-:Y:S01]  /*0510*/  VIADD R7, R7, 0x8 ;  /* 0x0000000807077836 */ /* 0x000fe20000000000 */
[----:B--2---:R-:W-:Y:S02]  /*0520*/  FMNMX3 R15, R27, R15, R18, PT ;  /* 0x0000000f1b0f7276 */ /* 0x004fe40003800012 */
[----:B---3--:R-:W-:Y:S02]  /*0530*/  PRMT R27, R19, 0x7770, RZ ;  /* 0x00007770131b7816 */ /* 0x008fe400000000ff */
[----:B----4-:R-:W-:-:S04]  /*0540*/  PRMT R18, R20, 0x7770, RZ ;  /* 0x0000777014127816 */ /* 0x010fc800000000ff */
[----:B------:R-:W-:Y:S02]  /*0550*/  IADD3 R8, PT, PT, R18, R8, R27 ;  /* 0x0000000812087210 */ /* 0x000fe40007ffe01b */
[C---:B------:R-:W-:Y:S02]  /*0560*/  PRMT R18, R19.reuse, 0x7771, RZ ;  /* 0x0000777113127816 */ /* 0x040fe400000000ff */
[C---:B------:R-:W-:Y:S02]  /*0570*/  PRMT R27, R20.reuse, 0x7771, RZ ;  /* 0x00007771141b7816 */ /* 0x040fe400000000ff */
[----:B------:R-:W-:Y:S02]  /*0580*/  PRMT R28, R19, 0x7772, RZ ;  /* 0x00007772131c7816 */ /* 0x000fe400000000ff */
[----:B------:R-:W-:Y:S02]  /*0590*/  PRMT R20, R20, 0x7772, RZ ;  /* 0x0000777214147816 */ /* 0x000fe400000000ff */
[----:B------:R-:W-:-:S02]  /*05a0*/  IADD3 R18, PT, PT, R27, R11, R18 ;  /* 0x0000000b1b127210 */ /* 0x000fc40007ffe012 */
[----:B-----5:R-:W-:Y:S02]  /*05b0*/  FMNMX3 R23, R15, R24, R23, PT ;  /* 0x000000180f177276 */ /* 0x020fe40003800017 */
[----:B------:R-:W-:Y:S02]  /*05c0*/  PRMT R11, R22, 0x7770, RZ ;  /* 0x00007770160b7816 */ /* 0x000fe400000000ff */
[----:B0-----:R-:W-:Y:S02]  /*05d0*/  PRMT R4, R26, 0x7770, RZ ;  /* 0x000077701a047816 */ /* 0x001fe400000000ff */
[----:B------:R-:W-:Y:S02]  /*05e0*/  PRMT R5, R22, 0x7771, RZ ;  /* 0x0000777116057816 */ /* 0x000fe400000000ff */
[----:B------:R-:W-:Y:S02]  /*05f0*/  PRMT R15, R26, 0x7771, RZ ;  /* 0x000077711a0f7816 */ /* 0x000fe400000000ff */
[----:B------:R-:W-:-:S02]  /*0600*/  IADD3 R25, PT, PT, R20, R25, R28 ;  /* 0x0000001914197210 */ /* 0x000fc40007ffe01c */
[----:B------:R-:W-:Y:S02]  /*0610*/  PRMT R22, R22, 0x7772, RZ ;  /* 0x0000777216167816 */ /* 0x000fe400000000ff */
[----:B------:R-:W-:Y:S02]  /*0620*/  PRMT R26, R26, 0x7772, RZ ;  /* 0x000077721a1a7816 */ /* 0x000fe400000000ff */
[----:B------:R-:W-:Y:S02]  /*0630*/  IADD3 R11, PT, PT, R4, R8, R11 ;  /* 0x00000008040b7210 */ /* 0x000fe40007ffe00b */
[----:B------:R-:W-:Y:S02]  /*0640*/  IADD3 R8, PT, PT, R15, R18, R5 ;  /* 0x000000120f087210 */ /* 0x000fe40007ffe005 */
[----:B------:R-:W-:Y:S02]  /*0650*/  IADD3 R15, PT, PT, R26, R25, R22 ;  /* 0x000000191a0f7210 */ /* 0x000fe40007ffe016 */
[----:B------:R-:W-:Y:S01]  /*0660*/  FMNMX3 R10, R23, R10, R21, PT ;  /* 0x0000000a170a7276 */ /* 0x000fe20003800015 */
[----:B------:R-:W-:Y:S06]  /*0670*/  @P1 BRA `(.L_x_2) ;  /* 0xfffffffc00081947 */ /* 0x000fec000383ffff */
[----:B------:R-:W-:-:S07]  /*0680*/  IMAD.MOV.U32 R18, RZ, RZ, R12 ;  /* 0x000000ffff127224 */ /* 0x000fce00078e000c */
.L_x_1:
[----:B------:R-:W-:-:S13]  /*0690*/  ISETP.NE.AND P1, PT, R16, RZ, PT ;  /* 0x000000ff1000720c */ /* 0x000fda0003f25270 */
[----:B------:R-:W-:Y:S05]  /*06a0*/  @!P1 BRA `(.L_x_3) ;  /* 0x0000000400149947 */ /* 0x000fea0003800000 */
[----:B------:R-:W-:Y:S01]  /*06b0*/  VIADD R4, R16, 0xffffffff ;  /* 0xffffffff10047836 */ /* 0x000fe20000000000 */
[----:B------:R-:W-:-:S04]  /*06c0*/  ISETP.NE.AND P2, PT, R17, RZ, PT ;  /* 0x000000ff1100720c */ /* 0x000fc80003f45270 */
[----:B------:R-:W-:-:S13]  /*06d0*/  ISETP.GE.U32.AND P1, PT, R4, 0x3, PT ;  /* 0x000000030400780c */ /* 0x000fda0003f26070 */
[----:B------:R-:W-:Y:S05]  /*06e0*/  @!P1 BRA `(.L_x_4) ;  /* 0x0000000000809947 */ /* 0x000fea0003800000 */
[----:B------:R-:W0:Y:S01]  /*06f0*/  LDC.64 R4, c[0x0][0x380] ;  /* 0x0000e000ff047b82 */ /* 0x000e220000000a00 */
[----:B------:R-:W-:-:S04]  /*0700*/  IMAD.IADD R7, R3, 0x1, R18 ;  /* 0x0000000103077824 */ /* 0x000fc800078e0212 */
[----:B0-----:R-:W-:-:S05]  /*0710*/  IMAD.WIDE R4, R7, 0x8, R4 ;  /* 0x0000000807047825 */ /* 0x001fca00078e0204 */
[----:B------:R-:W2:Y:S04]  /*0720*/  LDG.E R23, desc[UR6][R4.64] ;  /* 0x0000000604177981 */ /* 0x000ea8000c1e1900 */
[----:B------:R-:W3:Y:S04]  /*0730*/  LDG.E R22, desc[UR6][R4.64+0x8] ;  /* 0x0000080604167981 */ /* 0x000ee8000c1e1900 */
[----:B------:R-:W4:Y:S04]  /*0740*/  LDG.E R6, desc[UR6][R4.64+0x10] ;  /* 0x0000100604067981 */ /* 0x000f28000c1e1900 */
[----:B------:R-:W5:Y:S04]  /*0750*/  LDG.E R21, desc[UR6][R4.64+0x18] ;  /* 0x0000180604157981 */ /* 0x000f68000c1e1900 */
[----:B------:R-:W5:Y:S04]  /*0760*/  LDG.E R20, desc[UR6][R4.64+0x4] ;  /* 0x0000040604147981 */ /* 0x000f68000c1e1900 */
[----:B------:R-:W5:Y:S04]  /*0770*/  LDG.E R19, desc[UR6][R4.64+0xc] ;  /* 0x00000c0604137981 */ /* 0x000f68000c1e1900 */
[----:B------:R-:W5:Y:S04]  /*0780*/  LDG.E R7, desc[UR6][R4.64+0x14] ;  /* 0x0000140604077981 */ /* 0x000f68000c1e1900 */
[----:B------:R0:W5:Y:S01]  /*0790*/  LDG.E R24, desc[UR6][R4.64+0x1c] ;  /* 0x00001c0604187981 */ /* 0x000162000c1e1900 */
[----:B------:R-:W-:Y:S01]  /*07a0*/  VIADD R18, R18, 0x4 ;  /* 0x0000000412127836 */ /* 0x000fe20000000000 */
[----:B--2---:R-:W-:-:S02]  /*07b0*/  PRMT R26, R23, 0x7770, RZ ;  /* 0x00007770171a7816 */ /* 0x004fc400000000ff */
[----:B---3--:R-:W-:-:S04]  /*07c0*/  PRMT R25, R22, 0x7770, RZ ;  /* 0x0000777016197816 */ /* 0x008fc800000000ff */
[----:B------:R-:W-:Y:S02]  /*07d0*/  IADD3 R11, PT, PT, R25, R11, R26 ;  /* 0x0000000b190b7210 */ /* 0x000fe40007ffe01a */
[C---:B------:R-:W-:Y:S02]  /*07e0*/  PRMT R25, R23.reuse, 0x7771, RZ ;  /* 0x0000777117197816 */ /* 0x040fe400000000ff */
[----:B------:R-:W-:Y:S02]  /*07f0*/  PRMT R26, R23, 0x7772, RZ ;  /* 0x00007772171a7816 */ /* 0x000fe400000000ff */
[C---:B------:R-:W-:Y:S02]  /*0800*/  PRMT R23, R22.reuse, 0x7771, RZ ;  /* 0x0000777116177816 */ /* 0x040fe400000000ff */
[----:B------:R-:W-:Y:S02]  /*0810*/  PRMT R22, R22, 0x7772, RZ ;  /* 0x0000777216167816 */ /* 0x000fe400000000ff */
[----:B------:R-:W-:-:S02]  /*0820*/  IADD3 R8, PT, PT, R23, R8, R25 ;  /* 0x0000000817087210 */ /* 0x000fc40007ffe019 */
[----:B------:R-:W-:Y:S02]  /*0830*/  IADD3 R15, PT, PT, R22, R15, R26 ;  /* 0x0000000f160f7210 */ /* 0x000fe40007ffe01a */
[C---:B----4-:R-:W-:Y:S02]  /*0840*/  PRMT R22, R6.reuse, 0x7770, RZ ;  /* 0x0000777006167816 */ /* 0x050fe400000000ff */
[C---:B0-----:R-:W-:Y:S02]  /*0850*/  PRMT R5, R6.reuse, 0x7771, RZ ;  /* 0x0000777106057816 */ /* 0x041fe400000000ff */
[C---:B-----5:R-:W-:Y:S02]  /*0860*/  PRMT R4, R21.reuse, 0x7770, RZ ;  /* 0x0000777015047816 */ /* 0x060fe400000000ff */
[----:B------:R-:W-:Y:S02]  /*0870*/  PRMT R23, R21, 0x7771, RZ ;  /* 0x0000777115177816 */ /* 0x000fe400000000ff */
[----:B------:R-:W-:-:S02]  /*0880*/  PRMT R6, R6, 0x7772, RZ ;  /* 0x0000777206067816 */ /* 0x000fc400000000ff */
[----:B------:R-:W-:Y:S02]  /*0890*/  PRMT R21, R21, 0x7772, RZ ;  /* 0x0000777215157816 */ /* 0x000fe400000000ff */
[----:B------:R-:W-:Y:S02]  /*08a0*/  FMNMX3 R10, R10, R20, R19, PT ;  /* 0x000000140a0a7276 */ /* 0x000fe40003800013 */
[----:B------:R-:W-:Y:S02]  /*08b0*/  IADD3 R11, PT, PT, R4, R11, R22 ;  /* 0x0000000b040b7210 */ /* 0x000fe40007ffe016 */
[----:B------:R-:W-:Y:S02]  /*08c0*/  IADD3 R8, PT, PT, R23, R8, R5 ;  /* 0x0000000817087210 */ /* 0x000fe40007ffe005 */
[----:B------:R-:W-:Y:S02]  /*08d0*/  IADD3 R15, PT, PT, R21, R15, R6 ;  /* 0x0000000f150f7210 */ /* 0x000fe40007ffe006 */
[----:B------:R-:W-:-:S07]  /*08e0*/  FMNMX3 R10, R10, R7, R24, PT ;  /* 0x000000070a0a7276 */ /* 0x000fce0003800018 */
.L_x_4:
[----:B------:R-:W-:Y:S05]  /*08f0*/  @!P2 BRA `(.L_x_3) ;  /* 0x000000000080a947 */ /* 0x000fea0003800000 */
[----:B------:R-:W-:Y:S02]  /*0900*/  ISETP.NE.AND P1, PT, R17, 0x1, PT ;  /* 0x000000011100780c */ /* 0x000fe40003f25270 */
[----:B------:R-:W-:-:S11]  /*0910*/  LOP3.LUT P2, RZ, R2, 0x1, RZ, 0xc0, !PT ;  /* 0x0000000102ff7812 */ /* 0x000fd6000784c0ff */
[----:B------:R-:W0:Y:S01]  /*0920*/  @P1 LDC.64 R6, c[0x0][0x380] ;  /* 0x0000e000ff061b82 */ /* 0x000e220000000a00 */
[----:B------:R-:W-:Y:S02]  /*0930*/  @P1 IMAD.IADD R19, R3, 0x1, R18 ;  /* 0x0000000103131824 */ /* 0x000fe400078e0212 */
[----:B------:R-:W-:-:S04]  /*0940*/  @P1 VIADD R18, R18, 0x2 ;  /* 0x0000000212121836 */ /* 0x000fc80000000000 */
[----:B------:R-:W-:Y:S01]  /*0950*/  @P2 IMAD.IADD R3, R3, 0x1, R18 ;  /* 0x0000000103032824 */ /* 0x000fe200078e0212 */
[----:B------:R-:W1:Y:S01]  /*0960*/  @P2 LDC.64 R4, c[0x0][0x380] ;  /* 0x0000e000ff042b82 */ /* 0x000e620000000a00 */
[----:B0-----:R-:W-:-:S05]  /*0970*/  @P1 IMAD.WIDE R6, R19, 0x8, R6 ;  /* 0x0000000813061825 */ /* 0x001fca00078e0206 */
[----:B------:R-:W2:Y:S01]  /*0980*/  @P1 LDG.E R20, desc[UR6][R6.64] ;  /* 0x0000000606141981 */ /* 0x000ea2000c1e1900 */
[----:B-1----:R-:W-:-:S03]  /*0990*/  @P2 IMAD.WIDE R4, R3, 0x8, R4 ;  /* 0x0000000803042825 */ /* 0x002fc600078e0204 */
[----:B------:R-:W3:Y:S04]  /*09a0*/  @P1 LDG.E R18, desc[UR6][R6.64+0x8] ;  /* 0x0000080606121981 */ /* 0x000ee8000c1e1900 */
[----:B------:R-:W4:Y:S04]  /*09b0*/  @P2 LDG.E R19, desc[UR6][R4.64] ;  /* 0x0000000604132981 */ /* 0x000f28000c1e1900 */
[----:B------:R-:W5:Y:S04]  /*09c0*/  @P1 LDG.E R3, desc[UR6][R6.64+0x4] ;  /* 0x0000040606031981 */ /* 0x000f68000c1e1900 */
[----:B------:R4:W5:Y:S04]  /*09d0*/  @P1 LDG.E R24, desc[UR6][R6.64+0xc] ;  /* 0x00000c0606181981 */ /* 0x000968000c1e1900 */
[----:B------:R0:W5:Y:S01]  /*09e0*/  @P2 LDG.E R21, desc[UR6][R4.64+0x4] ;  /* 0x0000040604152981 */ /* 0x000162000c1e1900 */
[----:B--2---:R-:W-:-:S02]  /*09f0*/  @P1 PRMT R22, R20, 0x7770, RZ ;  /* 0x0000777014161816 */ /* 0x004fc400000000ff */
[----:B------:R-:W-:Y:S02]  /*0a00*/  @P1 PRMT R23, R20, 0x7771, RZ ;  /* 0x0000777114171816 */ /* 0x000fe400000000ff */
[C---:B---3--:R-:W-:Y:S02]  /*0a10*/  @P1 PRMT R25, R18.reuse, 0x7770, RZ ;  /* 0x0000777012191816 */ /* 0x048fe400000000ff */
[----:B------:R-:W-:Y:S02]  /*0a20*/  @P1 PRMT R26, R18, 0x7771, RZ ;  /* 0x00007771121a1816 */ /* 0x000fe400000000ff */
[----:B------:R-:W-:Y:S02]  /*0a30*/  @P1 PRMT R20, R20, 0x7772, RZ ;  /* 0x0000777214141816 */ /* 0x000fe400000000ff */
[----:B------:R-:W-:Y:S02]  /*0a40*/  @P1 PRMT R18, R18, 0x7772, RZ ;  /* 0x0000777212121816 */ /* 0x000fe400000000ff */
[----:B------:R-:W-:-:S02]  /*0a50*/  @P1 IADD3 R11, PT, PT, R25, R11, R22 ;  /* 0x0000000b190b1210 */ /* 0x000fc40007ffe016 */
[----:B------:R-:W-:Y:S02]  /*0a60*/  @P1 IADD3 R8, PT, PT, R26, R8, R23 ;  /* 0x000000081a081210 */ /* 0x000fe40007ffe017 */
[----:B------:R-:W-:Y:S02]  /*0a70*/  @P1 IADD3 R15, PT, PT, R18, R15, R20 ;  /* 0x0000000f120f1210 */ /* 0x000fe40007ffe014 */
[C---:B----4-:R-:W-:Y:S02]  /*0a80*/  @P2 PRMT R6, R19.reuse, 0x7770, RZ ;  /* 0x0000777013062816 */ /* 0x050fe400000000ff */
[C---:B0-----:R-:W-:Y:S02]  /*0a90*/  @P2 PRMT R5, R19.reuse, 0x7771, RZ ;  /* 0x0000777113052816 */ /* 0x041fe400000000ff */
[----:B------:R-:W-:Y:S01]  /*0aa0*/  @P2 PRMT R4, R19, 0x7772, RZ ;  /* 0x0000777213042816 */ /* 0x000fe200000000ff */
[----:B------:R-:W-:Y:S01]  /*0ab0*/  @P2 IMAD.IADD R11, R11, 0x1, R6 ;  /* 0x000000010b0b2824 */ /* 0x000fe200078e0206 */
[----:B-----5:R-:W-:Y:S01]  /*0ac0*/  @P1 FMNMX3 R10, R10, R3, R24, PT ;  /* 0x000000030a0a1276 */ /* 0x020fe20003800018 */
[----:B------:R-:W-:-:S02]  /*0ad0*/  @P2 IMAD.IADD R8, R8, 0x1, R5 ;  /* 0x0000000108082824 */ /* 0x000fc400078e0205 */
[----:B------:R-:W-:Y:S01]  /*0ae0*/  @P2 IMAD.IADD R15, R15, 0x1, R4 ;  /* 0x000000010f0f2824 */ /* 0x000fe200078e0204 */
[----:B------:R-:W-:-:S07]  /*0af0*/  @P2 FMNMX R10, R10, R21, PT ;  /* 0x000000150a0a2209 */ /* 0x000fce0003800000 */
.L_x_3:
[----:B------:R-:W-:Y:S05]  /*0b00*/  @P0 BRA `(.L_x_5) ;  /* 0xfffffff400bc0947 */ /* 0x000fea000383ffff */
.L_x_0:
[----:B------:R-:W-:Y:S01]  /*0b10*/  IMAD R4, R2, R2, RZ ;  /* 0x0000000202047224 */ /* 0x000fe200078e02ff */
[----:B------:R-:W-:Y:S01]  /*0b20*/  IABS R14, R11 ;  /* 0x0000000b000e7213 */ /* 0x000fe20000000000 */
[----:B------:R-:W0:Y:S01]  /*0b30*/  LDCU UR5, c[0x0][0x390] ;  /* 0x00007200ff0577ac */ /* 0x000e220008000800 */
[----:B------:R-:W-:Y:S02]  /*0b40*/  IABS R16, R8 ;  /* 0x0000000800107213 */ /* 0x000fe40000000000 */
[-C--:B------:R-:W-:Y:S01]  /*0b50*/  IABS R2, R4.reuse ;  /* 0x0000000400027213 */ /* 0x080fe20000000000 */
[----:B------:R-:W-:Y:S01]  /*0b60*/  UMOV UR4, 0x3340 ;  /* 0x0000334000047882 */ /* 0x000fe20000000000 */
[----:B------:R-:W-:Y:S02]  /*0b70*/  IABS R12, R4 ;  /* 0x00000004000c7213 */ /* 0x000fe40000000000 */
[----:B------:R-:W1:Y:S01]  /*0b80*/  I2F.RP R3, R2 ;  /* 0x0000000200037306 */ /* 0x000e620000209400 */
[----:B------:R-:W-:-:S02]  /*0b90*/  IABS R18, R15 ;  /* 0x0000000f00127213 */ /* 0x000fc40000000000 */
[----:B------:R-:W-:Y:S01]  /*0ba0*/  IMAD.MOV R13, RZ, RZ, -R12 ;  /* 0x000000ffff0d7224 */ /* 0x000fe200078e0a0c */
[-C--:B------:R-:W-:Y:S02]  /*0bb0*/  LOP3.LUT R11, R11, R4.reuse, RZ, 0x3c, !PT ;  /* 0x000000040b0b7212 */ /* 0x080fe400078e3cff */
[-C--:B------:R-:W-:Y:S02]  /*0bc0*/  LOP3.LUT R8, R8, R4.reuse, RZ, 0x3c, !PT ;  /* 0x0000000408087212 */ /* 0x080fe400078e3cff */
[----:B------:R-:W-:Y:S02]  /*0bd0*/  LOP3.LUT R15, R15, R4, RZ, 0x3c, !PT ;  /* 0x000000040f0f7212 */ /* 0x000fe400078e3cff */
[----:B------:R-:W-:Y:S01]  /*0be0*/  ISETP.GE.AND P4, PT, R11, RZ, PT ;  /* 0x000000ff0b00720c */ /* 0x000fe20003f86270 */
[----:B0-----:R-:W-:Y:S01]  /*0bf0*/  IMAD R9, R9, UR5, R0 ;  /* 0x0000000509097c24 */ /* 0x001fe2000f8e0200 */
[----:B-1----:R-:W0:Y:S02]  /*0c00*/  MUFU.RCP R3, R3 ;  /* 0x0000000300037308 */ /* 0x002e240000001000 */
[----:B0-----:R-:W-:-:S06]  /*0c10*/  VIADD R6, R3, 0xffffffe ;  /* 0x0ffffffe03067836 */ /* 0x001fcc0000000000 */
[----:B------:R0:W1:Y:S02]  /*0c20*/  F2I.FTZ.U32.TRUNC.NTZ R7, R6 ;  /* 0x0000000600077305 */ /* 0x000064000021f000 */
[----:B0-----:R-:W-:Y:S02]  /*0c30*/  IMAD.MOV.U32 R6, RZ, RZ, RZ ;  /* 0x000000ffff067224 */ /* 0x001fe400078e00ff */
[----:B-1----:R-:W-:-:S04]  /*0c40*/  IMAD.MOV R5, RZ, RZ, -R7 ;  /* 0x000000ffff057224 */ /* 0x002fc800078e0a07 */
[----:B------:R-:W-:-:S04]  /*0c50*/  IMAD R5, R5, R2, RZ ;  /* 0x0000000205057224 */ /* 0x000fc800078e02ff */
[----:B------:R-:W-:-:S06]  /*0c60*/  IMAD.HI.U32 R7, R7, R5, R6 ;  /* 0x0000000507077227 */ /* 0x000fcc00078e0006 */
[----:B------:R-:W-:-:S04]  /*0c70*/  IMAD.HI.U32 R5, R7, R14, RZ ;  /* 0x0000000e07057227 */ /* 0x000fc800078e00ff */
[----:B------:R-:W-:-:S04]  /*0c80*/  IMAD.HI.U32 R6, R7, R16, RZ ;  /* 0x0000001007067227 */ /* 0x000fc800078e00ff */
[----:B------:R-:W-:-:S04]  /*0c90*/  IMAD.HI.U32 R12, R7, R18, RZ ;  /* 0x00000012070c7227 */ /* 0x000fc800078e00ff */
[-C--:B------:R-:W-:Y:S02]  /*0ca0*/  IMAD R3, R5, R13.reuse, R14 ;  /* 0x0000000d05037224 */ /* 0x080fe400078e020e */
[-C--:B------:R-:W-:Y:S02]  /*0cb0*/  IMAD R7, R6, R13.reuse, R16 ;  /* 0x0000000d06077224 */ /* 0x080fe400078e0210 */
[----:B------:R-:W-:Y:S01]  /*0cc0*/  IMAD R13, R12, R13, R18 ;  /* 0x0000000d0c0d7224 */ /* 0x000fe200078e0212 */
[C---:B------:R-:W-:Y:S02]  /*0cd0*/  ISETP.GT.U32.AND P5, PT, R2.reuse, R3, PT ;  /* 0x000000030200720c */ /* 0x040fe40003fa4070 */
[C---:B------:R-:W-:Y:S02]  /*0ce0*/  ISETP.GT.U32.AND P6, PT, R2.reuse, R7, PT ;  /* 0x000000070200720c */ /* 0x040fe40003fc4070 */
[----:B------:R-:W-:-:S09]  /*0cf0*/  ISETP.GT.U32.AND P0, PT, R2, R13, PT ;  /* 0x0000000d0200720c */ /* 0x000fd20003f04070 */
[--C-:B------:R-:W-:Y:S02]  /*0d00*/  @!P5 IMAD.IADD R3, R3, 0x1, -R2.reuse ;  /* 0x000000010303d824 */ /* 0x100fe400078e0a02 */
[--C-:B------:R-:W-:Y:S02]  /*0d10*/  @!P6 IMAD.IADD R7, R7, 0x1, -R2.reuse ;  /* 0x000000010707e824 */ /* 0x100fe400078e0a02 */
[----:B------:R-:W-:Y:S01]  /*0d20*/  @!P0 IMAD.IADD R13, R13, 0x1, -R2 ;  /* 0x000000010d0d8824 */ /* 0x000fe200078e0a02 */
[-C--:B------:R-:W-:Y:S01]  /*0d30*/  ISETP.GE.U32.AND P1, PT, R3, R2.reuse, PT ;  /* 0x000000020300720c */ /* 0x080fe20003f26070 */
[----:B------:R-:W-:Y:S01]  /*0d40*/  @!P5 VIADD R5, R5, 0x1 ;  /* 0x000000010505d836 */ /* 0x000fe20000000000 */
[-C--:B------:R-:W-:Y:S01]  /*0d50*/  ISETP.GE.U32.AND P2, PT, R7, R2.reuse, PT ;  /* 0x000000020700720c */ /* 0x080fe20003f46070 */
[----:B------:R-:W-:Y:S01]  /*0d60*/  @!P6 VIADD R6, R6, 0x1 ;  /* 0x000000010606e836 */ /* 0x000fe20000000000 */
[----:B------:R-:W-:Y:S01]  /*0d70*/  ISETP.GE.U32.AND P3, PT, R13, R2, PT ;  /* 0x000000020d00720c */ /* 0x000fe20003f66070 */
[----:B------:R-:W-:Y:S01]  /*0d80*/  @!P0 VIADD R12, R12, 0x1 ;  /* 0x000000010c0c8836 */ /* 0x000fe20000000000 */
[----:B------:R-:W-:Y:S01]  /*0d90*/  ISETP.GE.AND P5, PT, R8, RZ, PT ;  /* 0x000000ff0800720c */ /* 0x000fe20003fa6270 */
[----:B------:R-:W0:Y:S01]  /*0da0*/  LDC.64 R2, c[0x0][0x388] ;  /* 0x0000e200ff027b82 */ /* 0x000e220000000a00 */
[----:B------:R-:W-:Y:S01]  /*0db0*/  ISETP.GE.AND P6, PT, R15, RZ, PT ;  /* 0x000000ff0f00720c */ /* 0x000fe20003fc6270 */
[----:B------:R-:W-:Y:S01]  /*0dc0*/  IMAD.U32 R7, RZ, RZ, UR4 ;  /* 0x00000004ff077e24 */ /* 0x000fe2000f8e00ff */
[----:B------:R-:W-:-:S02]  /*0dd0*/  ISETP.NE.AND P0, PT, R4, RZ, PT ;  /* 0x000000ff0400720c */ /* 0x000fc40003f05270 */
[----:B------:R-:W-:Y:S01]  /*0de0*/  LOP3.LUT R4, RZ, R4, RZ, 0x33, !PT ;  /* 0x00000004ff047212 */ /* 0x000fe200078e33ff */
[----:B------:R-:W-:Y:S02]  /*0df0*/  @P1 VIADD R5, R5, 0x1 ;  /* 0x0000000105051836 */ /* 0x000fe40000000000 */
[----:B------:R-:W-:Y:S02]  /*0e00*/  @P2 VIADD R6, R6, 0x1 ;  /* 0x0000000106062836 */ /* 0x000fe40000000000 */
[----:B------:R-:W-:Y:S02]  /*0e10*/  @P3 VIADD R12, R12, 0x1 ;  /* 0x000000010c0c3836 */ /* 0x000fe40000000000 */
[----:B------:R-:W-:Y:S02]  /*0e20*/  @!P4 IMAD.MOV R5, RZ, RZ, -R5 ;  /* 0x000000ffff05c224 */ /* 0x000fe400078e0a05 */
[----:B------:R-:W-:Y:S02]  /*0e30*/  @!P5 IMAD.MOV R6, RZ, RZ, -R6 ;  /* 0x000000ffff06d224 */ /* 0x000fe400078e0a06 */
[----:B------:R-:W-:Y:S01]  /*0e40*/  @!P6 IMAD.MOV R12, RZ, RZ, -R12 ;  /* 0x000000ffff0ce224 */ /* 0x000fe200078e0a0c */
[----:B------:R-:W-:-:S02]  /*0e50*/  SEL R5, R4, R5, !P0 ;  /* 0x0000000504057207 */ /* 0x000fc40004000000 */
[C---:B------:R-:W-:Y:S02]  /*0e60*/  SEL R6, R4.reuse, R6, !P0 ;  /* 0x0000000604067207 */ /* 0x040fe40004000000 */
[----:B------:R-:W-:Y:S02]  /*0e70*/  SEL R4, R4, R12, !P0 ;  /* 0x0000000c04047207 */ /* 0x000fe40004000000 */
[----:B------:R-:W-:Y:S01]  /*0e80*/  PRMT R0, R5, 0x3340, R6 ;  /* 0x0000334005007816 */ /* 0x000fe20000000006 */
[----:B0-----:R-:W-:Y:S01]  /*0e90*/  IMAD.WIDE R2, R9, 0x8, R2 ;  /* 0x0000000809027825 */ /* 0x001fe200078e0202 */
[----:B------:R-:W-:-:S04]  /*0ea0*/  PRMT R5, R4, R7, 0xffff ;  /* 0x0000ffff04057416 */ /* 0x000fc80000000007 */
[----:B------:R-:W-:Y:S01]  /*0eb0*/  PRMT R5, R0, 0x5410, R5 ;  /* 0x0000541000057816 */ /* 0x000fe20000000005 */
[----:B------:R-:W-:Y:S04]  /*0ec0*/  STG.E desc[UR6][R2.64+0x4], R10 ;  /* 0x0000040a02007986 */ /* 0x000fe8000c101906 */
[----:B------:R-:W-:Y:S01]  /*0ed0*/  STG.E desc[UR6][R2.64], R5 ;  /* 0x0000000502007986 */ /* 0x000fe2000c101906 */
[----:B------:R-:W-:Y:S05]  /*0ee0*/  EXIT ;  /* 0x000000000000794d */ /* 0x000fea0003800000 */
.L_x_6:
[----:B------:R-:W-:-:S00]  /*0ef0*/  BRA `(.L_x_6) ;  /* 0xfffffffc00fc7947 */ /* 0x000fc0000383ffff */
[----:B------:R-:W-:-:S00]  /*0f00*/  NOP ;  /* 0x0000000000007918 */ /* 0x000fc00000000000 */
[----:B------:R-:W-:-:S00]  /*0f10*/  NOP ;  /* 0x0000000000007918 */ /* 0x000fc00000000000 */
[----:B------:R-:W-:-:S00]  /*0f20*/  NOP ;  /* 0x0000000000007918 */ /* 0x000fc00000000000 */
[----:B------:R-:W-:-:S00]  /*0f30*/  NOP ;  /* 0x0000000000007918 */ /* 0x000fc00000000000 */
[----:B------:R-:W-:-:S00]  /*0f40*/  NOP ;  /* 0x0000000000007918 */ /* 0x000fc00000000000 */
[----:B------:R-:W-:-:S00]  /*0f50*/  NOP ;  /* 0x0000000000007918 */ /* 0x000fc00000000000 */
[----:B------:R-:W-:-:S00]  /*0f60*/  NOP ;  /* 0x0000000000007918 */ /* 0x000fc00000000000 */
[----:B------:R-:W-:-:S00]  /*0f70*/  NOP ;  /* 0x0000000000007918 */ /* 0x000fc00000000000 */
.L_x_7:


//--------------------- .nv.shared.reserved.0     --------------------------
	.section	.nv.shared.reserved.0,"aw",@nobits
	.weak		__nv_reservedSMEM_offset_0_alias
	.size		__nv_reservedSMEM_offset_0_alias, 0, 64
	.other		__nv_reservedSMEM_offset_0_alias,@"STO_CUDA_RESERVED_SHARED STV_DEFAULT"
__nv_reservedSMEM_offset_0_alias:
	.zero		0
	.zero		64


//--------------------- .nv.constant0._Z20ssaaDownsampleKernelPK11PixelDevicePS_iiii --------------------------
	.section	.nv.constant0._Z20ssaaDownsampleKernelPK11PixelDevicePS_iiii,"a",@progbits
	.sectionflags	@""
	.align	4
.nv.constant0._Z20ssaaDownsampleKernelPK11PixelDevicePS_iiii:
	.zero		928


//--------------------- SYMBOLS --------------------------

	.type		.nv.reservedSmem.offset0,@object
	.size		.nv.reservedSmem.offset0,0x4
